	.headerflags	@"EF_CUDA_TEXMODE_UNIFIED EF_CUDA_64BIT_ADDRESS EF_CUDA_ACCELERATORS EF_CUDA_SM90 EF_CUDA_VIRTUAL_SM(EF_CUDA_SM90)"
	.elftype	@"ET_EXEC"


//--------------------- .nv.info                  --------------------------
	.section	.nv.info,"",@"SHT_CUDA_INFO"
	.align	4


	//----- nvinfo : EIATTR_REGCOUNT
	.align		4
        /*0000*/ 	.byte	0x04, 0x2f
        /*0002*/ 	.short	(.L_3 - .L_2)
	.align		4
.L_2:
        /*0004*/ 	.word	index@(triton_poi_fused__native_batch_norm_legit_no_training_leaky_relu_6)
        /*0008*/ 	.word	0x00000010


	//----- nvinfo : EIATTR_MIN_STACK_SIZE
	.align		4
.L_3:
        /*000c*/ 	.byte	0x04, 0x12
        /*000e*/ 	.short	(.L_5 - .L_4)
	.align		4
.L_4:
        /*0010*/ 	.word	index@(triton_poi_fused__native_batch_norm_legit_no_training_leaky_relu_6)
        /*0014*/ 	.word	0x00000000


	//----- nvinfo : EIATTR_FRAME_SIZE
	.align		4
.L_5:
        /*0018*/ 	.byte	0x04, 0x11
        /*001a*/ 	.short	(.L_7 - .L_6)
	.align		4
.L_6:
        /*001c*/ 	.word	index@(triton_poi_fused__native_batch_norm_legit_no_training_leaky_relu_6)
        /*0020*/ 	.word	0x00000000


	//----- nvinfo : EIATTR_MIN_STACK_SIZE
	.align		4
.L_7:
        /*0024*/ 	.byte	0x04, 0x12
        /*0026*/ 	.short	(.L_9 - .L_8)
	.align		4
.L_8:
        /*0028*/ 	.word	index@(triton_poi_fused__native_batch_norm_legit_no_training_leaky_relu_6)
        /*002c*/ 	.word	0x00000000
.L_9:


//--------------------- .nv.info.triton_poi_fused__native_batch_norm_legit_no_training_leaky_relu_6 --------------------------
	.section	.nv.info.triton_poi_fused__native_batch_norm_legit_no_training_leaky_relu_6,"",@"SHT_CUDA_INFO"
	.sectionflags	@""
	.align	4


	//----- nvinfo : EIATTR_CUDA_API_VERSION
	.align		4
        /*0000*/ 	.byte	0x04, 0x37
        /*0002*/ 	.short	(.L_11 - .L_10)
.L_10:
        /*0004*/ 	.word	0x0000007c


	//----- nvinfo : EIATTR_KPARAM_INFO
	.align		4
.L_11:
        /*0008*/ 	.byte	0x04, 0x17
        /*000a*/ 	.short	(.L_13 - .L_12)
.L_12:
        /*000c*/ 	.word	0x00000000
        /*0010*/ 	.short	0x0006
        /*0012*/ 	.short	0x0030
        /*0014*/ 	.byte	0x00, 0xf0, 0x11, 0x00


	//----- nvinfo : EIATTR_KPARAM_INFO
	.align		4
.L_13:
        /*0018*/ 	.byte	0x04, 0x17
        /*001a*/ 	.short	(.L_15 - .L_14)
.L_14:
        /*001c*/ 	.word	0x00000000
        /*0020*/ 	.short	0x0005
        /*0022*/ 	.short	0x0028
        /*0024*/ 	.byte	0x00, 0xf4, 0x21, 0x00


	//----- nvinfo : EIATTR_KPARAM_INFO
	.align		4
.L_15:
        /*0028*/ 	.byte	0x04, 0x17
        /*002a*/ 	.short	(.L_17 - .L_16)
.L_16:
        /*002c*/ 	.word	0x00000000
        /*0030*/ 	.short	0x0004
        /*0032*/ 	.short	0x0020
        /*0034*/ 	.byte	0x00, 0xf4, 0x21, 0x00


	//----- nvinfo : EIATTR_KPARAM_INFO
	.align		4
.L_17:
        /*0038*/ 	.byte	0x04, 0x17
        /*003a*/ 	.short	(.L_19 - .L_18)
.L_18:
        /*003c*/ 	.word	0x00000000
        /*0040*/ 	.short	0x0003
        /*0042*/ 	.short	0x0018
        /*0044*/ 	.byte	0x00, 0xf4, 0x21, 0x00


	//----- nvinfo : EIATTR_KPARAM_INFO
	.align		4
.L_19:
        /*0048*/ 	.byte	0x04, 0x17
        /*004a*/ 	.short	(.L_21 - .L_20)
.L_20:
        /*004c*/ 	.word	0x00000000
        /*0050*/ 	.short	0x0002
        /*0052*/ 	.short	0x0010
        /*0054*/ 	.byte	0x00, 0xf4, 0x21, 0x00


	//----- nvinfo : EIATTR_KPARAM_INFO
	.align		4
.L_21:
        /*0058*/ 	.byte	0x04, 0x17
        /*005a*/ 	.short	(.L_23 - .L_22)
.L_22:
        /*005c*/ 	.word	0x00000000
        /*0060*/ 	.short	0x0001
        /*0062*/ 	.short	0x0008
        /*0064*/ 	.byte	0x00, 0xf4, 0x21, 0x00


	//----- nvinfo : EIATTR_KPARAM_INFO
	.align		4
.L_23:
        /*0068*/ 	.byte	0x04, 0x17
        /*006a*/ 	.short	(.L_25 - .L_24)
.L_24:
        /*006c*/ 	.word	0x00000000
        /*0070*/ 	.short	0x0000
        /*0072*/ 	.short	0x0000
        /*0074*/ 	.byte	0x00, 0xf4, 0x21, 0x00


	//----- nvinfo : EIATTR_SPARSE_MMA_MASK
	.align		4
.L_25:
        /*0078*/ 	.byte	0x03, 0x50
        /*007a*/ 	.short	0x0000


	//----- nvinfo : EIATTR_MAXREG_COUNT
	.align		4
        /*007c*/ 	.byte	0x03, 0x1b
        /*007e*/ 	.short	0x00ff


	//----- nvinfo : EIATTR_EXIT_INSTR_OFFSETS
	.align		4
        /*0080*/ 	.byte	0x04, 0x1c
        /*0082*/ 	.short	(.L_27 - .L_26)


	//   ....[0]....
.L_26:
        /*0084*/ 	.word	0x00000350


	//----- nvinfo : EIATTR_REQNTID
	.align		4
.L_27:
        /*0088*/ 	.byte	0x04, 0x10
        /*008a*/ 	.short	(.L_29 - .L_28)
.L_28:
        /*008c*/ 	.word	0x00000100
        /*0090*/ 	.word	0x00000001
        /*0094*/ 	.word	0x00000001


	//----- nvinfo : EIATTR_CBANK_PARAM_SIZE
	.align		4
.L_29:
        /*0098*/ 	.byte	0x03, 0x19
        /*009a*/ 	.short	0x0034


	//----- nvinfo : EIATTR_PARAM_CBANK
	.align		4
        /*009c*/ 	.byte	0x04, 0x0a
        /*009e*/ 	.short	(.L_31 - .L_30)
	.align		4
.L_30:
        /*00a0*/ 	.word	index@(.nv.constant0.triton_poi_fused__native_batch_norm_legit_no_training_leaky_relu_6)
        /*00a4*/ 	.short	0x0210
        /*00a6*/ 	.short	0x0034


	//----- nvinfo : EIATTR_SW_WAR
	.align		4
.L_31:
        /*00a8*/ 	.byte	0x04, 0x36
        /*00aa*/ 	.short	(.L_33 - .L_32)
.L_32:
        /*00ac*/ 	.word	0x00000008
.L_33:


//--------------------- .nv.callgraph             --------------------------
	.section	.nv.callgraph,"",@"SHT_CUDA_CALLGRAPH"
	.align	4
	.sectionentsize	8
	.align		4
        /*0000*/ 	.word	0x00000000
	.align		4
        /*0004*/ 	.word	0xffffffff
	.align		4
        /*0008*/ 	.word	0x00000000
	.align		4
        /*000c*/ 	.word	0xfffffffe
	.align		4
        /*0010*/ 	.word	0x00000000
	.align		4
        /*0014*/ 	.word	0xfffffffd
	.align		4
        /*0018*/ 	.word	0x00000000
	.align		4
        /*001c*/ 	.word	0xfffffffc


//--------------------- .nv.constant4             --------------------------
	.section	.nv.constant4,"a",@progbits
	.align	8
	.align		8
.nv.constant4:
        /*0000*/ 	.dword	_$_str
	.align		8
        /*0008*/ 	.dword	_$_str_$_2


//--------------------- .text.triton_poi_fused__native_batch_norm_legit_no_training_leaky_relu_6 --------------------------
	.section	.text.triton_poi_fused__native_batch_norm_legit_no_training_leaky_relu_6,"ax",@progbits
	.align	128
        .global         triton_poi_fused__native_batch_norm_legit_no_training_leaky_relu_6
        .type           triton_poi_fused__native_batch_norm_legit_no_training_leaky_relu_6,@function
        .size           triton_poi_fused__native_batch_norm_legit_no_training_leaky_relu_6,(.L_x_1 - triton_poi_fused__native_batch_norm_legit_no_training_leaky_relu_6)
        .other          triton_poi_fused__native_batch_norm_legit_no_training_leaky_relu_6,@"STO_CUDA_ENTRY STV_DEFAULT"
triton_poi_fused__native_batch_norm_legit_no_training_leaky_relu_6:
.text.triton_poi_fused__native_batch_norm_legit_no_training_leaky_relu_6:
[----:B------:R-:W-:Y:S01]  /*0000*/  LDC R1, c[0x0][0x28] ;  /* 0x00000a00ff017b82 */ /* 0x000fe20000000800 */
[----:B------:R-:W1:Y:S07]  /*0010*/  S2R R0, SR_TID.X ;  /* 0x0000000000007919 */ /* 0x000e6e0000002100 */
[----:B------:R-:W2:Y:S01]  /*0020*/  LDC.64 R6, c[0x0][0x228] ;  /* 0x00008a00ff067b82 */ /* 0x000ea20000000a00 */
[----:B------:R-:W-:Y:S01]  /*0030*/  ULDC.64 UR4, c[0x0][0x208] ;  /* 0x0000820000047ab9 */ /* 0x000fe20000000a00 */
[----:B------:R-:W3:Y:S06]  /*0040*/  S2R R3, SR_CTAID.X ;  /* 0x0000000000037919 */ /* 0x000eec0000002500 */
[----:B------:R-:W4:Y:S08]  /*0050*/  LDC.64 R4, c[0x0][0x220] ;  /* 0x00008800ff047b82 */ /* 0x000f300000000a00 */
[----:B------:R-:W5:Y:S08]  /*0060*/  LDC.64 R8, c[0x0][0x230] ;  /* 0x00008c00ff087b82 */ /* 0x000f700000000a00 */
[----:B------:R-:W4:Y:S01]  /*0070*/  LDC.64 R10, c[0x0][0x238] ;  /* 0x00008e00ff0a7b82 */ /* 0x000f220000000a00 */
[----:B-1----:R-:W-:-:S04]  /*0080*/  SHF.L.U32 R0, R0, 0x1, RZ ;  /* 0x0000000100007819 */ /* 0x002fc800000006ff */
[----:B------:R-:W-:-:S04]  /*0090*/  LOP3.LUT R0, R0, 0x1fe, RZ, 0xc0, !PT ;  /* 0x000001fe00007812 */ /* 0x000fc800078ec0ff */
[----:B---3--:R-:W-:-:S05]  /*00a0*/  LEA R0, R3, R0, 0x9 ;  /* 0x0000000003007211 */ /* 0x008fca00078e48ff */
[----:B------:R-:W-:-:S05]  /*00b0*/  IMAD.HI R2, R0, 0x38e38e39, RZ ;  /* 0x38e38e3900027827 */ /* 0x000fca00078e02ff */
[----:B------:R-:W-:-:S04]  /*00c0*/  SHF.R.U32.HI R3, RZ, 0x1f, R2 ;  /* 0x0000001fff037819 */ /* 0x000fc80000011602 */
[----:B------:R-:W-:-:S04]  /*00d0*/  LEA.HI.SX32 R3, R2, R3, 0x1d ;  /* 0x0000000302037211 */ /* 0x000fc800078feaff */
[----:B------:R-:W-:-:S04]  /*00e0*/  SHF.R.S32.HI R2, RZ, 0x1f, R3 ;  /* 0x0000001fff027819 */ /* 0x000fc80000011403 */
[----:B------:R-:W-:-:S04]  /*00f0*/  LEA.HI R2, R2, R3, RZ, 0x9 ;  /* 0x0000000302027211 */ /* 0x000fc800078f48ff */
[----:B------:R-:W-:-:S04]  /*0100*/  LOP3.LUT R2, R2, 0xfffffe00, RZ, 0xc0, !PT ;  /* 0xfffffe0002027812 */ /* 0x000fc800078ec0ff */
[----:B------:R-:W-:Y:S02]  /*0110*/  IADD3 R13, R3, -R2, RZ ;  /* 0x80000002030d7210 */ /* 0x000fe40007ffe0ff */
[----:B------:R-:W1:Y:S03]  /*0120*/  LDC.64 R2, c[0x0][0x218] ;  /* 0x00008600ff027b82 */ /* 0x000e660000000a00 */
[----:B--2---:R-:W-:-:S06]  /*0130*/  IMAD.WIDE R6, R13, 0x4, R6 ;  /* 0x000000040d067825 */ /* 0x004fcc00078e0206 */
[----:B------:R-:W2:Y:S01]  /*0140*/  LDG.E.EL R6, desc[UR4][R6.64] ;  /* 0x0000000406067981 */ /* 0x000ea2000c2e1900 */
[----:B----4-:R-:W-:-:S06]  /*0150*/  IMAD.WIDE R4, R13, 0x4, R4 ;  /* 0x000000040d047825 */ /* 0x010fcc00078e0204 */
[----:B------:R-:W3:Y:S01]  /*0160*/  LDG.E.EL R4, desc[UR4][R4.64] ;  /* 0x0000000404047981 */ /* 0x000ee2000c2e1900 */
[----:B-1----:R-:W-:-:S06]  /*0170*/  IMAD.WIDE R2, R0, 0x4, R2 ;  /* 0x0000000400027825 */ /* 0x002fcc00078e0202 */
[----:B------:R-:W3:Y:S01]  /*0180*/  LDG.E.64 R2, desc[UR4][R2.64] ;  /* 0x0000000402027981 */ /* 0x000ee2000c1e1b00 */
[----:B-----5:R-:W-:-:S04]  /*0190*/  IMAD.WIDE R8, R13, 0x4, R8 ;  /* 0x000000040d087825 */ /* 0x020fc800078e0208 */
[----:B0-----:R-:W-:Y:S02]  /*01a0*/  IMAD.WIDE R10, R13, 0x4, R10 ;  /* 0x000000040d0a7825 */ /* 0x001fe400078e020a */
[----:B------:R-:W4:Y:S04]  /*01b0*/  LDG.E.EL R8, desc[UR4][R8.64] ;  /* 0x0000000408087981 */ /* 0x000f28000c2e1900 */
[----:B------:R-:W4:Y:S01]  /*01c0*/  LDG.E.EL R11, desc[UR4][R10.64] ;  /* 0x000000040a0b7981 */ /* 0x000f22000c2e1900 */
[----:B------:R-:W-:Y:S01]  /*01d0*/  HFMA2.MMA R12, -RZ, RZ, 1.625, 0 ;  /* 0x3e800000ff0c7435 */ /* 0x000fe200000001ff */
[----:B--2---:R-:W-:-:S04]  /*01e0*/  FADD R6, R6, 9.9999997473787516356e-06 ;  /* 0x3727c5ac06067421 */ /* 0x004fc80000000000 */
[----:B------:R-:W0:Y:S02]  /*01f0*/  MUFU.SQRT R7, R6 ;  /* 0x0000000600077308 */ /* 0x000e240000002000 */
[C---:B0-----:R-:W-:Y:S02]  /*0200*/  FSETP.GT.AND P0, PT, R7.reuse, 8.50705917302346158658e+37, PT ;  /* 0x7e8000000700780b */ /* 0x041fe40003f04000 */
[----:B------:R-:W-:-:S11]  /*0210*/  FSETP.GEU.AND P1, PT, R7, 1.175494350822287508e-38, PT ;  /* 0x008000000700780b */ /* 0x000fd60003f2e000 */
[----:B------:R-:W-:-:S04]  /*0220*/  @P0 FMUL R7, R7, 0.25 ;  /* 0x3e80000007070820 */ /* 0x000fc80000400000 */
[----:B------:R-:W-:-:S06]  /*0230*/  @!P1 FMUL R7, R7, 16777216 ;  /* 0x4b80000007079820 */ /* 0x000fcc0000400000 */
[----:B------:R-:W0:Y:S01]  /*0240*/  MUFU.RCP R7, R7 ;  /* 0x0000000700077308 */ /* 0x000e220000001000 */
[----:B------:R-:W-:Y:S01]  /*0250*/  FSEL R12, R12, 1, P0 ;  /* 0x3f8000000c0c7808 */ /* 0x000fe20000000000 */
[----:B---3--:R-:W-:-:S04]  /*0260*/  FADD R5, R3, -R4 ;  /* 0x8000000403057221 */ /* 0x008fc80000000000 */
[----:B------:R-:W-:Y:S01]  /*0270*/  @!P1 FMUL R12, R12, 16777216 ;  /* 0x4b8000000c0c9820 */ /* 0x000fe20000400000 */
[----:B------:R-:W-:Y:S02]  /*0280*/  FADD R4, R2, -R4 ;  /* 0x8000000402047221 */ /* 0x000fe40000000000 */
[----:B------:R-:W1:Y:S01]  /*0290*/  LDC.64 R2, c[0x0][0x210] ;  /* 0x00008400ff027b82 */ /* 0x000e620000000a00 */
[----:B0-----:R-:W-:-:S04]  /*02a0*/  FMUL R12, R7, R12 ;  /* 0x0000000c070c7220 */ /* 0x001fc80000400000 */
[-C--:B------:R-:W-:Y:S01]  /*02b0*/  FMUL R4, R4, R12.reuse ;  /* 0x0000000c04047220 */ /* 0x080fe20000400000 */
[----:B------:R-:W-:-:S03]  /*02c0*/  FMUL R12, R5, R12 ;  /* 0x0000000c050c7220 */ /* 0x000fc60000400000 */
[C-C-:B----4-:R-:W-:Y:S01]  /*02d0*/  FFMA R4, R8.reuse, R4, R11.reuse ;  /* 0x0000000408047223 */ /* 0x150fe2000000000b */
[----:B------:R-:W-:-:S04]  /*02e0*/  FFMA R5, R8, R12, R11 ;  /* 0x0000000c08057223 */ /* 0x000fc8000000000b */
[----:B------:R-:W-:Y:S02]  /*02f0*/  FSETP.GT.AND P0, PT, R4, RZ, PT ;  /* 0x000000ff0400720b */ /* 0x000fe40003f04000 */
[----:B------:R-:W-:Y:S01]  /*0300*/  FSETP.GT.AND P1, PT, R5, RZ, PT ;  /* 0x000000ff0500720b */ /* 0x000fe20003f24000 */
[----:B-1----:R-:W-:-:S10]  /*0310*/  IMAD.WIDE R2, R0, 0x4, R2 ;  /* 0x0000000400027825 */ /* 0x002fd400078e0202 */
[----:B------:R-:W-:Y:S02]  /*0320*/  @!P0 FMUL R4, R4, 0.20000000298023223877 ;  /* 0x3e4ccccd04048820 */ /* 0x000fe40000400000 */
[----:B------:R-:W-:-:S05]  /*0330*/  @!P1 FMUL R5, R5, 0.20000000298023223877 ;  /* 0x3e4ccccd05059820 */ /* 0x000fca0000400000 */
[----:B------:R-:W-:Y:S01]  /*0340*/  STG.E.64 desc[UR4][R2.64], R4 ;  /* 0x0000000402007986 */ /* 0x000fe2000c101b04 */
[----:B------:R-:W-:Y:S05]  /*0350*/  EXIT ;  /* 0x000000000000794d */ /* 0x000fea0003800000 */
.L_x_0:
[----:B------:R-:W-:-:S00]  /*0360*/  BRA `(.L_x_0) ;  /* 0xfffffffc00fc7947 */ /* 0x000fc0000383ffff */
[----:B------:R-:W-:-:S00]  /*0370*/  NOP ;  /* 0x0000000000007918 */ /* 0x000fc00000000000 */
        /* <DEDUP_REMOVED lines=8> */
.L_x_1:


//--------------------- .nv.global.init           --------------------------
	.section	.nv.global.init,"aw",@progbits
.nv.global.init:
	.type		_$_str,@object
	.size		_$_str,(_$_str_$_2 - _$_str)
_$_str:
        /*0000*/ 	.byte	0x5f, 0x5f, 0x43, 0x55, 0x44, 0x41, 0x5f, 0x46, 0x54, 0x5a, 0x00
	.type		_$_str_$_2,@object
	.size		_$_str_$_2,(.L_1 - _$_str_$_2)
_$_str_$_2:
        /*000b*/ 	.byte	0x5f, 0x5f, 0x43, 0x55, 0x44, 0x41, 0x5f, 0x50, 0x52, 0x45, 0x43, 0x5f, 0x53, 0x51, 0x52, 0x54
        /*001b*/ 	.byte	0x00
.L_1:


//--------------------- .nv.constant0.triton_poi_fused__native_batch_norm_legit_no_training_leaky_relu_6 --------------------------
	.section	.nv.constant0.triton_poi_fused__native_batch_norm_legit_no_training_leaky_relu_6,"a",@progbits
	.sectionflags	@""
	.align	4
.nv.constant0.triton_poi_fused__native_batch_norm_legit_no_training_leaky_relu_6:
	.zero		580
